//
// Generated by NVIDIA NVVM Compiler
//
// Compiler Build ID: CL-36424714
// Cuda compilation tools, release 13.0, V13.0.88
// Based on NVVM 20.0.0
//

.version 9.0
.target sm_100
.address_size 64

	// .globl	_Z3addPPiS_ii

.visible .entry _Z3addPPiS_ii(
	.param .u64 .ptr .align 1 _Z3addPPiS_ii_param_0,
	.param .u64 .ptr .align 1 _Z3addPPiS_ii_param_1,
	.param .u32 _Z3addPPiS_ii_param_2,
	.param .u32 _Z3addPPiS_ii_param_3
)
{
	.reg .pred 	%p<10>;
	.reg .b32 	%r<52>;
	.reg .b64 	%rd<89>;

	ld.param.u64 	%rd15, [_Z3addPPiS_ii_param_0];
	ld.param.u64 	%rd16, [_Z3addPPiS_ii_param_1];
	ld.param.u32 	%r16, [_Z3addPPiS_ii_param_2];
	cvta.to.global.u64 	%rd1, %rd16;
	cvta.to.global.u64 	%rd2, %rd15;
	setp.lt.s32 	%p1, %r16, 1;
	@%p1 bra 	$L__BB0_13;
	and.b32  	%r1, %r16, 15;
	setp.lt.u32 	%p2, %r16, 16;
	mov.b32 	%r49, 0;
	@%p2 bra 	$L__BB0_4;
	and.b32  	%r49, %r16, 2147483632;
	neg.s32 	%r47, %r49;
	add.s64 	%rd86, %rd2, 64;
	add.s64 	%rd85, %rd1, 32;
$L__BB0_3:
	.pragma "nounroll";
	ld.global.u64 	%rd17, [%rd86+-64];
	cvta.to.global.u64 	%rd18, %rd17;
	ld.global.u32 	%r18, [%rd18];
	st.global.u32 	[%rd85+-32], %r18;
	ld.global.u64 	%rd19, [%rd86+-56];
	cvta.to.global.u64 	%rd20, %rd19;
	ld.global.u32 	%r19, [%rd20];
	st.global.u32 	[%rd85+-28], %r19;
	ld.global.u64 	%rd21, [%rd86+-48];
	cvta.to.global.u64 	%rd22, %rd21;
	ld.global.u32 	%r20, [%rd22];
	st.global.u32 	[%rd85+-24], %r20;
	ld.global.u64 	%rd23, [%rd86+-40];
	cvta.to.global.u64 	%rd24, %rd23;
	ld.global.u32 	%r21, [%rd24];
	st.global.u32 	[%rd85+-20], %r21;
	ld.global.u64 	%rd25, [%rd86+-32];
	cvta.to.global.u64 	%rd26, %rd25;
	ld.global.u32 	%r22, [%rd26];
	st.global.u32 	[%rd85+-16], %r22;
	ld.global.u64 	%rd27, [%rd86+-24];
	cvta.to.global.u64 	%rd28, %rd27;
	ld.global.u32 	%r23, [%rd28];
	st.global.u32 	[%rd85+-12], %r23;
	ld.global.u64 	%rd29, [%rd86+-16];
	cvta.to.global.u64 	%rd30, %rd29;
	ld.global.u32 	%r24, [%rd30];
	st.global.u32 	[%rd85+-8], %r24;
	ld.global.u64 	%rd31, [%rd86+-8];
	cvta.to.global.u64 	%rd32, %rd31;
	ld.global.u32 	%r25, [%rd32];
	st.global.u32 	[%rd85+-4], %r25;
	ld.global.u64 	%rd33, [%rd86];
	cvta.to.global.u64 	%rd34, %rd33;
	ld.global.u32 	%r26, [%rd34];
	st.global.u32 	[%rd85], %r26;
	ld.global.u64 	%rd35, [%rd86+8];
	cvta.to.global.u64 	%rd36, %rd35;
	ld.global.u32 	%r27, [%rd36];
	st.global.u32 	[%rd85+4], %r27;
	ld.global.u64 	%rd37, [%rd86+16];
	cvta.to.global.u64 	%rd38, %rd37;
	ld.global.u32 	%r28, [%rd38];
	st.global.u32 	[%rd85+8], %r28;
	ld.global.u64 	%rd39, [%rd86+24];
	cvta.to.global.u64 	%rd40, %rd39;
	ld.global.u32 	%r29, [%rd40];
	st.global.u32 	[%rd85+12], %r29;
	ld.global.u64 	%rd41, [%rd86+32];
	cvta.to.global.u64 	%rd42, %rd41;
	ld.global.u32 	%r30, [%rd42];
	st.global.u32 	[%rd85+16], %r30;
	ld.global.u64 	%rd43, [%rd86+40];
	cvta.to.global.u64 	%rd44, %rd43;
	ld.global.u32 	%r31, [%rd44];
	st.global.u32 	[%rd85+20], %r31;
	ld.global.u64 	%rd45, [%rd86+48];
	cvta.to.global.u64 	%rd46, %rd45;
	ld.global.u32 	%r32, [%rd46];
	st.global.u32 	[%rd85+24], %r32;
	ld.global.u64 	%rd47, [%rd86+56];
	cvta.to.global.u64 	%rd48, %rd47;
	ld.global.u32 	%r33, [%rd48];
	st.global.u32 	[%rd85+28], %r33;
	add.s32 	%r47, %r47, 16;
	add.s64 	%rd86, %rd86, 128;
	add.s64 	%rd85, %rd85, 64;
	setp.ne.s32 	%p3, %r47, 0;
	@%p3 bra 	$L__BB0_3;
$L__BB0_4:
	setp.eq.s32 	%p4, %r1, 0;
	@%p4 bra 	$L__BB0_13;
	and.b32  	%r7, %r16, 7;
	setp.lt.u32 	%p5, %r1, 8;
	@%p5 bra 	$L__BB0_7;
	mul.wide.u32 	%rd49, %r49, 8;
	add.s64 	%rd50, %rd2, %rd49;
	ld.global.u64 	%rd51, [%rd50];
	cvta.to.global.u64 	%rd52, %rd51;
	ld.global.u32 	%r34, [%rd52];
	mul.wide.u32 	%rd53, %r49, 4;
	add.s64 	%rd54, %rd1, %rd53;
	st.global.u32 	[%rd54], %r34;
	ld.global.u64 	%rd55, [%rd50+8];
	cvta.to.global.u64 	%rd56, %rd55;
	ld.global.u32 	%r35, [%rd56];
	st.global.u32 	[%rd54+4], %r35;
	ld.global.u64 	%rd57, [%rd50+16];
	cvta.to.global.u64 	%rd58, %rd57;
	ld.global.u32 	%r36, [%rd58];
	st.global.u32 	[%rd54+8], %r36;
	ld.global.u64 	%rd59, [%rd50+24];
	cvta.to.global.u64 	%rd60, %rd59;
	ld.global.u32 	%r37, [%rd60];
	st.global.u32 	[%rd54+12], %r37;
	ld.global.u64 	%rd61, [%rd50+32];
	cvta.to.global.u64 	%rd62, %rd61;
	ld.global.u32 	%r38, [%rd62];
	st.global.u32 	[%rd54+16], %r38;
	ld.global.u64 	%rd63, [%rd50+40];
	cvta.to.global.u64 	%rd64, %rd63;
	ld.global.u32 	%r39, [%rd64];
	st.global.u32 	[%rd54+20], %r39;
	ld.global.u64 	%rd65, [%rd50+48];
	cvta.to.global.u64 	%rd66, %rd65;
	ld.global.u32 	%r40, [%rd66];
	st.global.u32 	[%rd54+24], %r40;
	ld.global.u64 	%rd67, [%rd50+56];
	cvta.to.global.u64 	%rd68, %rd67;
	ld.global.u32 	%r41, [%rd68];
	st.global.u32 	[%rd54+28], %r41;
	add.s32 	%r49, %r49, 8;
$L__BB0_7:
	setp.eq.s32 	%p6, %r7, 0;
	@%p6 bra 	$L__BB0_13;
	and.b32  	%r10, %r16, 3;
	setp.lt.u32 	%p7, %r7, 4;
	@%p7 bra 	$L__BB0_10;
	mul.wide.u32 	%rd69, %r49, 8;
	add.s64 	%rd70, %rd2, %rd69;
	ld.global.u64 	%rd71, [%rd70];
	cvta.to.global.u64 	%rd72, %rd71;
	ld.global.u32 	%r42, [%rd72];
	mul.wide.u32 	%rd73, %r49, 4;
	add.s64 	%rd74, %rd1, %rd73;
	st.global.u32 	[%rd74], %r42;
	ld.global.u64 	%rd75, [%rd70+8];
	cvta.to.global.u64 	%rd76, %rd75;
	ld.global.u32 	%r43, [%rd76];
	st.global.u32 	[%rd74+4], %r43;
	ld.global.u64 	%rd77, [%rd70+16];
	cvta.to.global.u64 	%rd78, %rd77;
	ld.global.u32 	%r44, [%rd78];
	st.global.u32 	[%rd74+8], %r44;
	ld.global.u64 	%rd79, [%rd70+24];
	cvta.to.global.u64 	%rd80, %rd79;
	ld.global.u32 	%r45, [%rd80];
	st.global.u32 	[%rd74+12], %r45;
	add.s32 	%r49, %r49, 4;
$L__BB0_10:
	setp.eq.s32 	%p8, %r10, 0;
	@%p8 bra 	$L__BB0_13;
	mul.wide.u32 	%rd81, %r49, 4;
	add.s64 	%rd88, %rd1, %rd81;
	mul.wide.u32 	%rd82, %r49, 8;
	add.s64 	%rd87, %rd2, %rd82;
	neg.s32 	%r51, %r10;
$L__BB0_12:
	.pragma "nounroll";
	ld.global.u64 	%rd83, [%rd87];
	cvta.to.global.u64 	%rd84, %rd83;
	ld.global.u32 	%r46, [%rd84];
	st.global.u32 	[%rd88], %r46;
	add.s64 	%rd88, %rd88, 4;
	add.s64 	%rd87, %rd87, 8;
	add.s32 	%r51, %r51, 1;
	setp.ne.s32 	%p9, %r51, 0;
	@%p9 bra 	$L__BB0_12;
$L__BB0_13:
	ret;

}


// ===== COMPILED SASS (sm_100) =====

	.target	sm_100

	.elftype	@"ET_EXEC"


//--------------------- .note.nv.tkinfo           --------------------------
	.section	.note.nv.tkinfo,"",@"SHT_NOTE"
	.sectionflags	@"SHF_NOTE_NV_TKINFO"
	.tkinfo
        /*0018*/ 	.word	0x00000002
        /*0030*/ 	.string	""
        /*0030*/ 	.string	"ptxas"
        /*0030*/ 	.string	"Cuda compilation tools, release 13.0, V13.0.88"
        /*0030*/ 	.string	"Build cuda_13.0.r13.0/compiler.36424714_0"
        /*0030*/ 	.string	"-arch sm_100 -m 64 "



//--------------------- .note.nv.cuinfo           --------------------------
	.section	.note.nv.cuinfo,"",@"SHT_NOTE"
	.sectionflags	@"SHF_NOTE_NV_CUINFO"
        /*0018*/ 	.short	0x0002
        /*001a*/ 	.short	0x0064
        /*001c*/ 	.short	0x0082
	.zero		2


//--------------------- .nv.info                  --------------------------
	.section	.nv.info,"",@"SHT_CUDA_INFO"
	.align	4


	//----- nvinfo : EIATTR_REGCOUNT
	.align		4
        /*0000*/ 	.byte	0x04, 0x2f
        /*0002*/ 	.short	(.L_1 - .L_0)
	.align		4
.L_0:
        /*0004*/ 	.word	index@(_Z3addPPiS_ii)
        /*0008*/ 	.word	0x0000001a


	//----- nvinfo : EIATTR_FRAME_SIZE
	.align		4
.L_1:
        /*000c*/ 	.byte	0x04, 0x11
        /*000e*/ 	.short	(.L_3 - .L_2)
	.align		4
.L_2:
        /*0010*/ 	.word	index@(_Z3addPPiS_ii)
        /*0014*/ 	.word	0x00000000


	//----- nvinfo : EIATTR_MIN_STACK_SIZE
	.align		4
.L_3:
        /*0018*/ 	.byte	0x04, 0x12
        /*001a*/ 	.short	(.L_5 - .L_4)
	.align		4
.L_4:
        /*001c*/ 	.word	index@(_Z3addPPiS_ii)
        /*0020*/ 	.word	0x00000000
.L_5:


//--------------------- .nv.compat                --------------------------
	.section	.nv.compat,"",@"SHT_CUDA_COMPAT_INFO"
	.align	4
        /*0000*/ 	.byte	0x02, 0x09, 0x00, 0x00, 0x02, 0x02, 0x01, 0x00, 0x02, 0x05, 0x05, 0x00, 0x03, 0x07, 0x01, 0x01
        /*0010*/ 	.byte	0x02, 0x03, 0x00, 0x00, 0x02, 0x06, 0x01, 0x00, 0x04, 0x0b, 0x08, 0x00, 0x09, 0x00, 0x00, 0x00
        /*0020*/ 	.byte	0x00, 0x00, 0x00, 0x00


//--------------------- .nv.info._Z3addPPiS_ii    --------------------------
	.section	.nv.info._Z3addPPiS_ii,"",@"SHT_CUDA_INFO"
	.sectionflags	@""
	.align	4


	//----- nvinfo : EIATTR_CUDA_API_VERSION
	.align		4
        /*0000*/ 	.byte	0x04, 0x37
        /*0002*/ 	.short	(.L_7 - .L_6)
.L_6:
        /*0004*/ 	.word	0x00000082


	//----- nvinfo : EIATTR_KPARAM_INFO
	.align		4
.L_7:
        /*0008*/ 	.byte	0x04, 0x17
        /*000a*/ 	.short	(.L_9 - .L_8)
.L_8:
        /*000c*/ 	.word	0x00000000
        /*0010*/ 	.short	0x0003
        /*0012*/ 	.short	0x0014
        /*0014*/ 	.byte	0x00, 0xf0, 0x11, 0x00


	//----- nvinfo : EIATTR_KPARAM_INFO
	.align		4
.L_9:
        /*0018*/ 	.byte	0x04, 0x17
        /*001a*/ 	.short	(.L_11 - .L_10)
.L_10:
        /*001c*/ 	.word	0x00000000
        /*0020*/ 	.short	0x0002
        /*0022*/ 	.short	0x0010
        /*0024*/ 	.byte	0x00, 0xf0, 0x11, 0x00


	//----- nvinfo : EIATTR_KPARAM_INFO
	.align		4
.L_11:
        /*0028*/ 	.byte	0x04, 0x17
        /*002a*/ 	.short	(.L_13 - .L_12)
.L_12:
        /*002c*/ 	.word	0x00000000
        /*0030*/ 	.short	0x0001
        /*0032*/ 	.short	0x0008
        /*0034*/ 	.byte	0x00, 0xf5, 0x21, 0x00


	//----- nvinfo : EIATTR_KPARAM_INFO
	.align		4
.L_13:
        /*0038*/ 	.byte	0x04, 0x17
        /*003a*/ 	.short	(.L_15 - .L_14)
.L_14:
        /*003c*/ 	.word	0x00000000
        /*0040*/ 	.short	0x0000
        /*0042*/ 	.short	0x0000
        /*0044*/ 	.byte	0x00, 0xf5, 0x21, 0x00


	//----- nvinfo : EIATTR_SPARSE_MMA_MASK
	.align		4
.L_15:
        /*0048*/ 	.byte	0x03, 0x50
        /*004a*/ 	.short	0x0000


	//----- nvinfo : EIATTR_MAXREG_COUNT
	.align		4
        /*004c*/ 	.byte	0x03, 0x1b
        /*004e*/ 	.short	0x00ff


	//----- nvinfo : EIATTR_MERCURY_ISA_VERSION
	.align		4
        /*0050*/ 	.byte	0x03, 0x5f
        /*0052*/ 	.short	0x0101


	//----- nvinfo : EIATTR_VRC_CTA_INIT_COUNT
	.align		4
        /*0054*/ 	.byte	0x02, 0x4a
	.zero		1
	.zero		1


	//----- nvinfo : EIATTR_EXIT_INSTR_OFFSETS
	.align		4
        /*0058*/ 	.byte	0x04, 0x1c
        /*005a*/ 	.short	(.L_17 - .L_16)


	//   ....[0]....
.L_16:
        /*005c*/ 	.word	0x00000030


	//   ....[1]....
        /*0060*/ 	.word	0x00000500


	//   ....[2]....
        /*0064*/ 	.word	0x00000720


	//   ....[3]....
        /*0068*/ 	.word	0x00000880


	//   ....[4]....
        /*006c*/ 	.word	0x000009d0


	//----- nvinfo : EIATTR_CBANK_PARAM_SIZE
	.align		4
.L_17:
        /*0070*/ 	.byte	0x03, 0x19
        /*0072*/ 	.short	0x0018


	//----- nvinfo : EIATTR_PARAM_CBANK
	.align		4
        /*0074*/ 	.byte	0x04, 0x0a
        /*0076*/ 	.short	(.L_19 - .L_18)
	.align		4
.L_18:
        /*0078*/ 	.word	index@(.nv.constant0._Z3addPPiS_ii)
        /*007c*/ 	.short	0x0380
        /*007e*/ 	.short	0x0018


	//----- nvinfo : EIATTR_SW_WAR
	.align		4
.L_19:
        /*0080*/ 	.byte	0x04, 0x36
        /*0082*/ 	.short	(.L_21 - .L_20)
.L_20:
        /*0084*/ 	.word	0x00000008
.L_21:


//--------------------- .nv.callgraph             --------------------------
	.section	.nv.callgraph,"",@"SHT_CUDA_CALLGRAPH"
	.align	4
	.sectionentsize	8
	.align		4
        /*0000*/ 	.word	0x00000000
	.align		4
        /*0004*/ 	.word	0xffffffff
	.align		4
        /*0008*/ 	.word	0x00000000
	.align		4
        /*000c*/ 	.word	0xfffffffe
	.align		4
        /*0010*/ 	.word	0x00000000
	.align		4
        /*0014*/ 	.word	0xfffffffd
	.align		4
        /*0018*/ 	.word	0x00000000
	.align		4
        /*001c*/ 	.word	0xfffffffc


//--------------------- .text._Z3addPPiS_ii       --------------------------
	.section	.text._Z3addPPiS_ii,"ax",@progbits
	.align	128
        .global         _Z3addPPiS_ii
        .type           _Z3addPPiS_ii,@function
        .size           _Z3addPPiS_ii,(.L_x_6 - _Z3addPPiS_ii)
        .other          _Z3addPPiS_ii,@"STO_CUDA_ENTRY STV_DEFAULT"
_Z3addPPiS_ii:
.text._Z3addPPiS_ii:
[----:B------:R-:W-:Y:S08]  /*0000*/  LDC R1, c[0x0][0x37c] ;  /* 0x0000df00ff017b82 */ /* 0x000ff00000000800 */
[----:B------:R-:W0:Y:S02]  /*0010*/  LDC R2, c[0x0][0x390] ;  /* 0x0000e400ff027b82 */ /* 0x000e240000000800 */
[----:B0-----:R-:W-:-:S13]  /*0020*/  ISETP.GE.AND P0, PT, R2, 0x1, PT ;  /* 0x000000010200780c */ /* 0x001fda0003f06270 */
[----:B------:R-:W-:Y:S05]  /*0030*/  @!P0 EXIT ;  /* 0x000000000000894d */ /* 0x000fea0003800000 */
[C---:B------:R-:W-:Y:S01]  /*0040*/  ISETP.GE.U32.AND P1, PT, R2.reuse, 0x10, PT ;  /* 0x000000100200780c */ /* 0x040fe20003f26070 */
[----:B------:R-:W0:Y:S01]  /*0050*/  LDCU.64 UR12, c[0x0][0x358] ;  /* 0x00006b00ff0c77ac */ /* 0x000e220008000a00 */
[----:B------:R-:W-:Y:S01]  /*0060*/  LOP3.LUT R16, R2, 0xf, RZ, 0xc0, !PT ;  /* 0x0000000f02107812 */ /* 0x000fe200078ec0ff */
[----:B------:R-:W-:-:S03]  /*0070*/  IMAD.MOV.U32 R0, RZ, RZ, RZ ;  /* 0x000000ffff007224 */ /* 0x000fc600078e00ff */
[----:B------:R-:W-:-:S07]  /*0080*/  ISETP.NE.AND P0, PT, R16, RZ, PT ;  /* 0x000000ff1000720c */ /* 0x000fce0003f05270 */
[----:B------:R-:W-:Y:S06]  /*0090*/  @!P1 BRA `(.L_x_0) ;  /* 0x0000000400189947 */ /* 0x000fec0003800000 */
[----:B------:R-:W1:Y:S01]  /*00a0*/  LDCU.128 UR8, c[0x0][0x380] ;  /* 0x00007000ff0877ac */ /* 0x000e620008000c00 */
[----:B------:R-:W-:-:S05]  /*00b0*/  LOP3.LUT R0, R2, 0x7ffffff0, RZ, 0xc0, !PT ;  /* 0x7ffffff002007812 */ /* 0x000fca00078ec0ff */
[----:B------:R-:W-:Y:S01]  /*00c0*/  IMAD.MOV R3, RZ, RZ, -R0 ;  /* 0x000000ffff037224 */ /* 0x000fe200078e0a00 */
[----:B-1----:R-:W-:Y:S02]  /*00d0*/  UIADD3 UR6, UP0, UPT, UR8, 0x40, URZ ;  /* 0x0000004008067890 */ /* 0x002fe4000ff1e0ff */
[----:B------:R-:W-:Y:S02]  /*00e0*/  UIADD3 UR4, UP1, UPT, UR10, 0x20, URZ ;  /* 0x000000200a047890 */ /* 0x000fe4000ff3e0ff */
[----:B------:R-:W-:Y:S02]  /*00f0*/  UIADD3.X UR7, UPT, UPT, URZ, UR9, URZ, UP0, !UPT ;  /* 0x00000009ff077290 */ /* 0x000fe400087fe4ff */
[----:B------:R-:W-:Y:S01]  /*0100*/  UIADD3.X UR5, UPT, UPT, URZ, UR11, URZ, UP1, !UPT ;  /* 0x0000000bff057290 */ /* 0x000fe20008ffe4ff */
[----:B------:R-:W-:Y:S01]  /*0110*/  IMAD.U32 R14, RZ, RZ, UR6 ;  /* 0x00000006ff0e7e24 */ /* 0x000fe2000f8e00ff */
[----:B------:R-:W-:Y:S02]  /*0120*/  MOV R8, UR4 ;  /* 0x0000000400087c02 */ /* 0x000fe40008000f00 */
[----:B------:R-:W-:-:S02]  /*0130*/  IMAD.U32 R15, RZ, RZ, UR7 ;  /* 0x00000007ff0f7e24 */ /* 0x000fc4000f8e00ff */
[----:B------:R-:W-:-:S07]  /*0140*/  IMAD.U32 R9, RZ, RZ, UR5 ;  /* 0x00000005ff097e24 */ /* 0x000fce000f8e00ff */
.L_x_1:
[----:B------:R-:W-:Y:S01]  /*0150*/  MOV R4, R14 ;  /* 0x0000000e00047202 */ /* 0x000fe20000000f00 */
[----:B------:R-:W-:-:S05]  /*0160*/  IMAD.MOV.U32 R5, RZ, RZ, R15 ;  /* 0x000000ffff057224 */ /* 0x000fca00078e000f */
[----:B0-2---:R-:W2:Y:S04]  /*0170*/  LDG.E.64 R6, desc[UR12][R4.64+-0x40] ;  /* 0xffffc00c04067981 */ /* 0x005ea8000c1e1b00 */
[----:B--2---:R0:W2:Y:S02]  /*0180*/  LDG.E R17, desc[UR12][R6.64] ;  /* 0x0000000c06117981 */ /* 0x0040a4000c1e1900 */
[----:B0-----:R-:W-:Y:S01]  /*0190*/  IMAD.MOV.U32 R6, RZ, RZ, R8 ;  /* 0x000000ffff067224 */ /* 0x001fe200078e0008 */
[----:B------:R-:W-:-:S05]  /*01a0*/  MOV R7, R9 ;  /* 0x0000000900077202 */ /* 0x000fca0000000f00 */
[----:B--2---:R0:W-:Y:S04]  /*01b0*/  STG.E desc[UR12][R6.64+-0x20], R17 ;  /* 0xffffe01106007986 */ /* 0x0041e8000c10190c */
[----:B------:R-:W2:Y:S04]  /*01c0*/  LDG.E.64 R8, desc[UR12][R4.64+-0x38] ;  /* 0xffffc80c04087981 */ /* 0x000ea8000c1e1b00 */
[----:B--2---:R-:W2:Y:S04]  /*01d0*/  LDG.E R19, desc[UR12][R8.64] ;  /* 0x0000000c08137981 */ /* 0x004ea8000c1e1900 */
[----:B--2---:R1:W-:Y:S04]  /*01e0*/  STG.E desc[UR12][R6.64+-0x1c], R19 ;  /* 0xffffe41306007986 */ /* 0x0043e8000c10190c */
[----:B------:R-:W2:Y:S04]  /*01f0*/  LDG.E.64 R10, desc[UR12][R4.64+-0x30] ;  /* 0xffffd00c040a7981 */ /* 0x000ea8000c1e1b00 */
[----:B--2---:R-:W2:Y:S04]  /*0200*/  LDG.E R21, desc[UR12][R10.64] ;  /* 0x0000000c0a157981 */ /* 0x004ea8000c1e1900 */
[----:B--2---:R2:W-:Y:S04]  /*0210*/  STG.E desc[UR12][R6.64+-0x18], R21 ;  /* 0xffffe81506007986 */ /* 0x0045e8000c10190c */
[----:B------:R-:W3:Y:S04]  /*0220*/  LDG.E.64 R12, desc[UR12][R4.64+-0x28] ;  /* 0xffffd80c040c7981 */ /* 0x000ee8000c1e1b00 */
[----:B---3--:R-:W3:Y:S04]  /*0230*/  LDG.E R23, desc[UR12][R12.64] ;  /* 0x0000000c0c177981 */ /* 0x008ee8000c1e1900 */
[----:B---3--:R3:W-:Y:S04]  /*0240*/  STG.E desc[UR12][R6.64+-0x14], R23 ;  /* 0xffffec1706007986 */ /* 0x0087e8000c10190c */
[----:B------:R-:W0:Y:S04]  /*0250*/  LDG.E.64 R14, desc[UR12][R4.64+-0x20] ;  /* 0xffffe00c040e7981 */ /* 0x000e28000c1e1b00 */
[----:B0-----:R-:W4:Y:S04]  /*0260*/  LDG.E R17, desc[UR12][R14.64] ;  /* 0x0000000c0e117981 */ /* 0x001f28000c1e1900 */
[----:B----4-:R0:W-:Y:S04]  /*0270*/  STG.E desc[UR12][R6.64+-0x10], R17 ;  /* 0xfffff01106007986 */ /* 0x0101e8000c10190c */
[----:B------:R-:W1:Y:S04]  /*0280*/  LDG.E.64 R8, desc[UR12][R4.64+-0x18] ;  /* 0xffffe80c04087981 */ /* 0x000e68000c1e1b00 */
[----:B-1----:R-:W4:Y:S04]  /*0290*/  LDG.E R19, desc[UR12][R8.64] ;  /* 0x0000000c08137981 */ /* 0x002f28000c1e1900 */
[----:B----4-:R1:W-:Y:S04]  /*02a0*/  STG.E desc[UR12][R6.64+-0xc], R19 ;  /* 0xfffff41306007986 */ /* 0x0103e8000c10190c */
        /* <DEDUP_REMOVED lines=8> */
[----:B----4-:R-:W-:Y:S04]  /*0330*/  STG.E desc[UR12][R6.64], R17 ;  /* 0x0000001106007986 */ /* 0x010fe8000c10190c */
[----:B------:R-:W1:Y:S04]  /*0340*/  LDG.E.64 R8, desc[UR12][R4.64+0x8] ;  /* 0x0000080c04087981 */ /* 0x000e68000c1e1b00 */
[----:B-1----:R-:W4:Y:S04]  /*0350*/  LDG.E R19, desc[UR12][R8.64] ;  /* 0x0000000c08137981 */ /* 0x002f28000c1e1900 */
[----:B----4-:R-:W-:Y:S04]  /*0360*/  STG.E desc[UR12][R6.64+0x4], R19 ;  /* 0x0000041306007986 */ /* 0x010fe8000c10190c */
[----:B------:R-:W2:Y:S04]  /*0370*/  LDG.E.64 R10, desc[UR12][R4.64+0x10] ;  /* 0x0000100c040a7981 */ /* 0x000ea8000c1e1b00 */
[----:B--2---:R-:W2:Y:S04]  /*0380*/  LDG.E R21, desc[UR12][R10.64] ;  /* 0x0000000c0a157981 */ /* 0x004ea8000c1e1900 */
[----:B--2---:R-:W-:Y:S04]  /*0390*/  STG.E desc[UR12][R6.64+0x8], R21 ;  /* 0x0000081506007986 */ /* 0x004fe8000c10190c */
[----:B------:R-:W3:Y:S04]  /*03a0*/  LDG.E.64 R12, desc[UR12][R4.64+0x18] ;  /* 0x0000180c040c7981 */ /* 0x000ee8000c1e1b00 */
[----:B---3--:R-:W2:Y:S04]  /*03b0*/  LDG.E R23, desc[UR12][R12.64] ;  /* 0x0000000c0c177981 */ /* 0x008ea8000c1e1900 */
[----:B--2---:R-:W-:Y:S04]  /*03c0*/  STG.E desc[UR12][R6.64+0xc], R23 ;  /* 0x00000c1706007986 */ /* 0x004fe8000c10190c */
[----:B------:R-:W2:Y:S04]  /*03d0*/  LDG.E.64 R14, desc[UR12][R4.64+0x20] ;  /* 0x0000200c040e7981 */ /* 0x000ea8000c1e1b00 */
[----:B--2---:R-:W2:Y:S04]  /*03e0*/  LDG.E R15, desc[UR12][R14.64] ;  /* 0x0000000c0e0f7981 */ /* 0x004ea8000c1e1900 */
[----:B--2---:R0:W-:Y:S04]  /*03f0*/  STG.E desc[UR12][R6.64+0x10], R15 ;  /* 0x0000100f06007986 */ /* 0x0041e8000c10190c */
[----:B------:R-:W2:Y:S04]  /*0400*/  LDG.E.64 R8, desc[UR12][R4.64+0x28] ;  /* 0x0000280c04087981 */ /* 0x000ea8000c1e1b00 */
[----:B--2---:R-:W2:Y:S04]  /*0410*/  LDG.E R9, desc[UR12][R8.64] ;  /* 0x0000000c08097981 */ /* 0x004ea8000c1e1900 */
[----:B--2---:R1:W-:Y:S04]  /*0420*/  STG.E desc[UR12][R6.64+0x14], R9 ;  /* 0x0000140906007986 */ /* 0x0043e8000c10190c */
[----:B------:R-:W2:Y:S04]  /*0430*/  LDG.E.64 R10, desc[UR12][R4.64+0x30] ;  /* 0x0000300c040a7981 */ /* 0x000ea8000c1e1b00 */
[----:B--2---:R-:W2:Y:S04]  /*0440*/  LDG.E R11, desc[UR12][R10.64] ;  /* 0x0000000c0a0b7981 */ /* 0x004ea8000c1e1900 */
[----:B--2---:R2:W-:Y:S04]  /*0450*/  STG.E desc[UR12][R6.64+0x18], R11 ;  /* 0x0000180b06007986 */ /* 0x0045e8000c10190c */
[----:B------:R-:W3:Y:S01]  /*0460*/  LDG.E.64 R12, desc[UR12][R4.64+0x38] ;  /* 0x0000380c040c7981 */ /* 0x000ee2000c1e1b00 */
[----:B------:R-:W-:-:S05]  /*0470*/  VIADD R3, R3, 0x10 ;  /* 0x0000001003037836 */ /* 0x000fca0000000000 */
[----:B------:R-:W-:Y:S01]  /*0480*/  ISETP.NE.AND P1, PT, R3, RZ, PT ;  /* 0x000000ff0300720c */ /* 0x000fe20003f25270 */
[----:B---3--:R-:W3:Y:S01]  /*0490*/  LDG.E R13, desc[UR12][R12.64] ;  /* 0x0000000c0c0d7981 */ /* 0x008ee2000c1e1900 */
[----:B------:R-:W-:Y:S02]  /*04a0*/  IADD3 R14, P2, PT, R4, 0x80, RZ ;  /* 0x00000080040e7810 */ /* 0x000fe40007f5e0ff */
[----:B------:R-:W-:-:S03]  /*04b0*/  IADD3 R8, P3, PT, R6, 0x40, RZ ;  /* 0x0000004006087810 */ /* 0x000fc60007f7e0ff */
[----:B0-----:R-:W-:Y:S01]  /*04c0*/  IMAD.X R15, RZ, RZ, R5, P2 ;  /* 0x000000ffff0f7224 */ /* 0x001fe200010e0605 */
[----:B-1----:R-:W-:Y:S01]  /*04d0*/  IADD3.X R9, PT, PT, RZ, R7, RZ, P3, !PT ;  /* 0x00000007ff097210 */ /* 0x002fe20001ffe4ff */
[----:B---3--:R2:W-:Y:S04]  /*04e0*/  STG.E desc[UR12][R6.64+0x1c], R13 ;  /* 0x00001c0d06007986 */ /* 0x0085e8000c10190c */
[----:B------:R-:W-:Y:S05]  /*04f0*/  @P1 BRA `(.L_x_1) ;  /* 0xfffffffc00141947 */ /* 0x000fea000383ffff */
.L_x_0:
[----:B0-----:R-:W-:Y:S05]  /*0500*/  @!P0 EXIT ;  /* 0x000000000000894d */ /* 0x001fea0003800000 */
[----:B------:R-:W-:Y:S02]  /*0510*/  ISETP.GE.U32.AND P0, PT, R16, 0x8, PT ;  /* 0x000000081000780c */ /* 0x000fe40003f06070 */
[----:B------:R-:W-:-:S04]  /*0520*/  LOP3.LUT R3, R2, 0x7, RZ, 0xc0, !PT ;  /* 0x0000000702037812 */ /* 0x000fc800078ec0ff */
[----:B------:R-:W-:-:S07]  /*0530*/  ISETP.NE.AND P1, PT, R3, RZ, PT ;  /* 0x000000ff0300720c */ /* 0x000fce0003f25270 */
[----:B------:R-:W-:Y:S06]  /*0540*/  @!P0 BRA `(.L_x_2) ;  /* 0x0000000000748947 */ /* 0x000fec0003800000 */
[----:B------:R-:W0:Y:S08]  /*0550*/  LDC.64 R4, c[0x0][0x380] ;  /* 0x0000e000ff047b82 */ /* 0x000e300000000a00 */
[----:B--2---:R-:W1:Y:S01]  /*0560*/  LDC.64 R6, c[0x0][0x388] ;  /* 0x0000e200ff067b82 */ /* 0x004e620000000a00 */
[----:B0-----:R-:W-:-:S05]  /*0570*/  IMAD.WIDE.U32 R4, R0, 0x8, R4 ;  /* 0x0000000800047825 */ /* 0x001fca00078e0004 */
[----:B------:R-:W2:Y:S01]  /*0580*/  LDG.E.64 R8, desc[UR12][R4.64] ;  /* 0x0000000c04087981 */ /* 0x000ea2000c1e1b00 */
[----:B-1----:R-:W-:-:S03]  /*0590*/  IMAD.WIDE.U32 R6, R0, 0x4, R6 ;  /* 0x0000000400067825 */ /* 0x002fc600078e0006 */
        /* <DEDUP_REMOVED lines=21> */
[----:B--2---:R-:W2:Y:S01]  /*06f0*/  LDG.E R15, desc[UR12][R14.64] ;  /* 0x0000000c0e0f7981 */ /* 0x004ea2000c1e1900 */
[----:B------:R-:W-:-:S03]  /*0700*/  VIADD R0, R0, 0x8 ;  /* 0x0000000800007836 */ /* 0x000fc60000000000 */
[----:B--2---:R0:W-:Y:S04]  /*0710*/  STG.E desc[UR12][R6.64+0x1c], R15 ;  /* 0x00001c0f06007986 */ /* 0x0041e8000c10190c */
.L_x_2:
[----:B------:R-:W-:Y:S05]  /*0720*/  @!P1 EXIT ;  /* 0x000000000000994d */ /* 0x000fea0003800000 */
[----:B------:R-:W-:Y:S02]  /*0730*/  ISETP.GE.U32.AND P0, PT, R3, 0x4, PT ;  /* 0x000000040300780c */ /* 0x000fe40003f06070 */
[----:B------:R-:W-:-:S04]  /*0740*/  LOP3.LUT R2, R2, 0x3, RZ, 0xc0, !PT ;  /* 0x0000000302027812 */ /* 0x000fc800078ec0ff */
[----:B------:R-:W-:-:S07]  /*0750*/  ISETP.NE.AND P1, PT, R2, RZ, PT ;  /* 0x000000ff0200720c */ /* 0x000fce0003f25270 */
[----:B------:R-:W-:Y:S06]  /*0760*/  @!P0 BRA `(.L_x_3) ;  /* 0x0000000000448947 */ /* 0x000fec0003800000 */
[----:B------:R-:W1:Y:S08]  /*0770*/  LDC.64 R4, c[0x0][0x380] ;  /* 0x0000e000ff047b82 */ /* 0x000e700000000a00 */
[----:B0-2---:R-:W0:Y:S01]  /*0780*/  LDC.64 R6, c[0x0][0x388] ;  /* 0x0000e200ff067b82 */ /* 0x005e220000000a00 */
[----:B-1----:R-:W-:-:S05]  /*0790*/  IMAD.WIDE.U32 R12, R0, 0x8, R4 ;  /* 0x00000008000c7825 */ /* 0x002fca00078e0004 */
[----:B------:R-:W2:Y:S01]  /*07a0*/  LDG.E.64 R4, desc[UR12][R12.64] ;  /* 0x0000000c0c047981 */ /* 0x000ea2000c1e1b00 */
[----:B0-----:R-:W-:-:S03]  /*07b0*/  IMAD.WIDE.U32 R14, R0, 0x4, R6 ;  /* 0x00000004000e7825 */ /* 0x001fc600078e0006 */
        /* <DEDUP_REMOVED lines=12> */
.L_x_3:
[----:B------:R-:W-:Y:S05]  /*0880*/  @!P1 EXIT ;  /* 0x000000000000994d */ /* 0x000fea0003800000 */
[----:B-1----:R-:W1:Y:S08]  /*0890*/  LDC.64 R4, c[0x0][0x388] ;  /* 0x0000e200ff047b82 */ /* 0x002e700000000a00 */
[----:B0-2---:R-:W0:Y:S01]  /*08a0*/  LDC.64 R6, c[0x0][0x380] ;  /* 0x0000e000ff067b82 */ /* 0x005e220000000a00 */
[----:B-1----:R-:W-:-:S05]  /*08b0*/  IMAD.WIDE.U32 R4, R0, 0x4, R4 ;  /* 0x0000000400047825 */ /* 0x002fca00078e0004 */
[----:B------:R-:W-:Y:S01]  /*08c0*/  MOV R9, R5 ;  /* 0x0000000500097202 */ /* 0x000fe20000000f00 */
[----:B0-----:R-:W-:-:S04]  /*08d0*/  IMAD.WIDE.U32 R6, R0, 0x8, R6 ;  /* 0x0000000800067825 */ /* 0x001fc800078e0006 */
[----:B------:R-:W-:-:S07]  /*08e0*/  IMAD.MOV R0, RZ, RZ, -R2 ;  /* 0x000000ffff007224 */ /* 0x000fce00078e0a02 */
.L_x_4:
[----:B0-----:R-:W-:Y:S01]  /*08f0*/  IMAD.MOV.U32 R2, RZ, RZ, R6 ;  /* 0x000000ffff027224 */ /* 0x001fe200078e0006 */
[----:B------:R-:W-:-:S06]  /*0900*/  MOV R3, R7 ;  /* 0x0000000700037202 */ /* 0x000fcc0000000f00 */
[----:B------:R-:W2:Y:S01]  /*0910*/  LDG.E.64 R2, desc[UR12][R2.64] ;  /* 0x0000000c02027981 */ /* 0x000ea2000c1e1b00 */
[----:B------:R-:W-:-:S04]  /*0920*/  IADD3 R0, PT, PT, R0, 0x1, RZ ;  /* 0x0000000100007810 */ /* 0x000fc80007ffe0ff */
[----:B------:R-:W-:Y:S01]  /*0930*/  ISETP.NE.AND P0, PT, R0, RZ, PT ;  /* 0x000000ff0000720c */ /* 0x000fe20003f05270 */
[----:B--2---:R0:W2:Y:S01]  /*0940*/  LDG.E R5, desc[UR12][R2.64] ;  /* 0x0000000c02057981 */ /* 0x0040a2000c1e1900 */
[----:B------:R-:W-:-:S04]  /*0950*/  IADD3 R6, P2, PT, R6, 0x8, RZ ;  /* 0x0000000806067810 */ /* 0x000fc80007f5e0ff */
[----:B------:R-:W-:Y:S01]  /*0960*/  IADD3.X R7, PT, PT, RZ, R7, RZ, P2, !PT ;  /* 0x00000007ff077210 */ /* 0x000fe200017fe4ff */
[----:B0-----:R-:W-:Y:S01]  /*0970*/  IMAD.MOV.U32 R2, RZ, RZ, R4 ;  /* 0x000000ffff027224 */ /* 0x001fe200078e0004 */
[----:B------:R-:W-:Y:S01]  /*0980*/  IADD3 R4, P1, PT, R4, 0x4, RZ ;  /* 0x0000000404047810 */ /* 0x000fe20007f3e0ff */
[----:B------:R-:W-:-:S04]  /*0990*/  IMAD.MOV.U32 R3, RZ, RZ, R9 ;  /* 0x000000ffff037224 */ /* 0x000fc800078e0009 */
[----:B------:R-:W-:Y:S01]  /*09a0*/  IMAD.X R9, RZ, RZ, R9, P1 ;  /* 0x000000ffff097224 */ /* 0x000fe200008e0609 */
[----:B--2---:R0:W-:Y:S01]  /*09b0*/  STG.E desc[UR12][R2.64], R5 ;  /* 0x0000000502007986 */ /* 0x0041e2000c10190c */
[----:B------:R-:W-:Y:S06]  /*09c0*/  @P0 BRA `(.L_x_4) ;  /* 0xfffffffc00c80947 */ /* 0x000fec000383ffff */
[----:B------:R-:W-:Y:S05]  /*09d0*/  EXIT ;  /* 0x000000000000794d */ /* 0x000fea0003800000 */
.L_x_5:
[----:B------:R-:W-:-:S00]  /*09e0*/  BRA `(.L_x_5) ;  /* 0xfffffffc00fc7947 */ /* 0x000fc0000383ffff */
[----:B------:R-:W-:-:S00]  /*09f0*/  NOP ;  /* 0x0000000000007918 */ /* 0x000fc00000000000 */
        /* <DEDUP_REMOVED lines=8> */
.L_x_6:


//--------------------- .nv.shared.reserved.0     --------------------------
	.section	.nv.shared.reserved.0,"aw",@nobits
	.weak		__nv_reservedSMEM_offset_0_alias
	.size		__nv_reservedSMEM_offset_0_alias, 0, 64
	.other		__nv_reservedSMEM_offset_0_alias,@"STO_CUDA_RESERVED_SHARED STV_DEFAULT"
__nv_reservedSMEM_offset_0_alias:
	.zero		0
	.zero		64


//--------------------- .nv.constant0._Z3addPPiS_ii --------------------------
	.section	.nv.constant0._Z3addPPiS_ii,"a",@progbits
	.sectionflags	@""
	.align	4
.nv.constant0._Z3addPPiS_ii:
	.zero		920


//--------------------- SYMBOLS --------------------------

	.type		.nv.reservedSmem.offset0,@object
	.size		.nv.reservedSmem.offset0,0x4
